//
// Generated by NVIDIA NVVM Compiler
//
// Compiler Build ID: CL-36424714
// Cuda compilation tools, release 13.0, V13.0.88
// Based on NVVM 20.0.0
//

.version 9.0
.target sm_100
.address_size 64

	// .globl	sha256_cuda_kernel

.visible .entry sha256_cuda_kernel(
	.param .u64 .ptr .align 1 sha256_cuda_kernel_param_0,
	.param .u64 .ptr .align 1 sha256_cuda_kernel_param_1
)
{
	.reg .pred 	%p<2>;
	.reg .b16 	%rs<8>;
	.reg .b32 	%r<6>;
	.reg .b64 	%rd<3>;

	ld.param.u64 	%rd1, [sha256_cuda_kernel_param_1];
	mov.u32 	%r1, %tid.x;
	mov.u32 	%r2, %ctaid.x;
	mov.u32 	%r3, %ntid.x;
	mul.lo.s32 	%r4, %r3, %r2;
	neg.s32 	%r5, %r4;
	setp.ne.s32 	%p1, %r1, %r5;
	@%p1 bra 	$L__BB0_2;
	cvta.to.global.u64 	%rd2, %rd1;
	mov.b16 	%rs1, 83;
	st.global.u8 	[%rd2], %rs1;
	mov.b16 	%rs2, 72;
	st.global.u8 	[%rd2+1], %rs2;
	mov.b16 	%rs3, 65;
	st.global.u8 	[%rd2+2], %rs3;
	mov.b16 	%rs4, 50;
	st.global.u8 	[%rd2+3], %rs4;
	mov.b16 	%rs5, 53;
	st.global.u8 	[%rd2+4], %rs5;
	mov.b16 	%rs6, 54;
	st.global.u8 	[%rd2+5], %rs6;
	mov.b16 	%rs7, 0;
	st.global.u8 	[%rd2+6], %rs7;
$L__BB0_2:
	ret;

}


// ===== COMPILED SASS (sm_100) =====

	.target	sm_100

	.elftype	@"ET_EXEC"


//--------------------- .note.nv.tkinfo           --------------------------
	.section	.note.nv.tkinfo,"",@"SHT_NOTE"
	.sectionflags	@"SHF_NOTE_NV_TKINFO"
	.tkinfo
        /*0018*/ 	.word	0x00000002
        /*0030*/ 	.string	""
        /*0030*/ 	.string	"ptxas"
        /*0030*/ 	.string	"Cuda compilation tools, release 13.0, V13.0.88"
        /*0030*/ 	.string	"Build cuda_13.0.r13.0/compiler.36424714_0"
        /*0030*/ 	.string	"-arch sm_100 -m 64 "



//--------------------- .note.nv.cuinfo           --------------------------
	.section	.note.nv.cuinfo,"",@"SHT_NOTE"
	.sectionflags	@"SHF_NOTE_NV_CUINFO"
        /*0018*/ 	.short	0x0002
        /*001a*/ 	.short	0x0064
        /*001c*/ 	.short	0x0082
	.zero		2


//--------------------- .nv.info                  --------------------------
	.section	.nv.info,"",@"SHT_CUDA_INFO"
	.align	4


	//----- nvinfo : EIATTR_REGCOUNT
	.align		4
        /*0000*/ 	.byte	0x04, 0x2f
        /*0002*/ 	.short	(.L_1 - .L_0)
	.align		4
.L_0:
        /*0004*/ 	.word	index@(sha256_cuda_kernel)
        /*0008*/ 	.word	0x0000000b


	//----- nvinfo : EIATTR_FRAME_SIZE
	.align		4
.L_1:
        /*000c*/ 	.byte	0x04, 0x11
        /*000e*/ 	.short	(.L_3 - .L_2)
	.align		4
.L_2:
        /*0010*/ 	.word	index@(sha256_cuda_kernel)
        /*0014*/ 	.word	0x00000000


	//----- nvinfo : EIATTR_MIN_STACK_SIZE
	.align		4
.L_3:
        /*0018*/ 	.byte	0x04, 0x12
        /*001a*/ 	.short	(.L_5 - .L_4)
	.align		4
.L_4:
        /*001c*/ 	.word	index@(sha256_cuda_kernel)
        /*0020*/ 	.word	0x00000000
.L_5:


//--------------------- .nv.compat                --------------------------
	.section	.nv.compat,"",@"SHT_CUDA_COMPAT_INFO"
	.align	4
        /*0000*/ 	.byte	0x02, 0x09, 0x00, 0x00, 0x02, 0x02, 0x01, 0x00, 0x02, 0x05, 0x05, 0x00, 0x03, 0x07, 0x01, 0x01
        /*0010*/ 	.byte	0x02, 0x03, 0x00, 0x00, 0x02, 0x06, 0x01, 0x00, 0x04, 0x0b, 0x08, 0x00, 0x09, 0x00, 0x00, 0x00
        /*0020*/ 	.byte	0x00, 0x00, 0x00, 0x00


//--------------------- .nv.info.sha256_cuda_kernel --------------------------
	.section	.nv.info.sha256_cuda_kernel,"",@"SHT_CUDA_INFO"
	.sectionflags	@""
	.align	4


	//----- nvinfo : EIATTR_CUDA_API_VERSION
	.align		4
        /*0000*/ 	.byte	0x04, 0x37
        /*0002*/ 	.short	(.L_7 - .L_6)
.L_6:
        /*0004*/ 	.word	0x00000082


	//----- nvinfo : EIATTR_KPARAM_INFO
	.align		4
.L_7:
        /*0008*/ 	.byte	0x04, 0x17
        /*000a*/ 	.short	(.L_9 - .L_8)
.L_8:
        /*000c*/ 	.word	0x00000000
        /*0010*/ 	.short	0x0001
        /*0012*/ 	.short	0x0008
        /*0014*/ 	.byte	0x00, 0xf5, 0x21, 0x00


	//----- nvinfo : EIATTR_KPARAM_INFO
	.align		4
.L_9:
        /*0018*/ 	.byte	0x04, 0x17
        /*001a*/ 	.short	(.L_11 - .L_10)
.L_10:
        /*001c*/ 	.word	0x00000000
        /*0020*/ 	.short	0x0000
        /*0022*/ 	.short	0x0000
        /*0024*/ 	.byte	0x00, 0xf5, 0x21, 0x00


	//----- nvinfo : EIATTR_SPARSE_MMA_MASK
	.align		4
.L_11:
        /*0028*/ 	.byte	0x03, 0x50
        /*002a*/ 	.short	0x0000


	//----- nvinfo : EIATTR_MAXREG_COUNT
	.align		4
        /*002c*/ 	.byte	0x03, 0x1b
        /*002e*/ 	.short	0x00ff


	//----- nvinfo : EIATTR_MERCURY_ISA_VERSION
	.align		4
        /*0030*/ 	.byte	0x03, 0x5f
        /*0032*/ 	.short	0x0101


	//----- nvinfo : EIATTR_VRC_CTA_INIT_COUNT
	.align		4
        /*0034*/ 	.byte	0x02, 0x4a
	.zero		1
	.zero		1


	//----- nvinfo : EIATTR_EXIT_INSTR_OFFSETS
	.align		4
        /*0038*/ 	.byte	0x04, 0x1c
        /*003a*/ 	.short	(.L_13 - .L_12)


	//   ....[0]....
.L_12:
        /*003c*/ 	.word	0x00000070


	//   ....[1]....
        /*0040*/ 	.word	0x00000170


	//----- nvinfo : EIATTR_CBANK_PARAM_SIZE
	.align		4
.L_13:
        /*0044*/ 	.byte	0x03, 0x19
        /*0046*/ 	.short	0x0010


	//----- nvinfo : EIATTR_PARAM_CBANK
	.align		4
        /*0048*/ 	.byte	0x04, 0x0a
        /*004a*/ 	.short	(.L_15 - .L_14)
	.align		4
.L_14:
        /*004c*/ 	.word	index@(.nv.constant0.sha256_cuda_kernel)
        /*0050*/ 	.short	0x0380
        /*0052*/ 	.short	0x0010


	//----- nvinfo : EIATTR_SW_WAR
	.align		4
.L_15:
        /*0054*/ 	.byte	0x04, 0x36
        /*0056*/ 	.short	(.L_17 - .L_16)
.L_16:
        /*0058*/ 	.word	0x00000008
.L_17:


//--------------------- .nv.callgraph             --------------------------
	.section	.nv.callgraph,"",@"SHT_CUDA_CALLGRAPH"
	.align	4
	.sectionentsize	8
	.align		4
        /*0000*/ 	.word	0x00000000
	.align		4
        /*0004*/ 	.word	0xffffffff
	.align		4
        /*0008*/ 	.word	0x00000000
	.align		4
        /*000c*/ 	.word	0xfffffffe
	.align		4
        /*0010*/ 	.word	0x00000000
	.align		4
        /*0014*/ 	.word	0xfffffffd
	.align		4
        /*0018*/ 	.word	0x00000000
	.align		4
        /*001c*/ 	.word	0xfffffffc


//--------------------- .text.sha256_cuda_kernel  --------------------------
	.section	.text.sha256_cuda_kernel,"ax",@progbits
	.align	128
        .global         sha256_cuda_kernel
        .type           sha256_cuda_kernel,@function
        .size           sha256_cuda_kernel,(.L_x_1 - sha256_cuda_kernel)
        .other          sha256_cuda_kernel,@"STO_CUDA_ENTRY STV_DEFAULT"
sha256_cuda_kernel:
.text.sha256_cuda_kernel:
[----:B------:R-:W-:Y:S08]  /*0000*/  LDC R1, c[0x0][0x37c] ;  /* 0x0000df00ff017b82 */ /* 0x000ff00000000800 */
[----:B------:R-:W0:Y:S01]  /*0010*/  S2UR UR4, SR_CTAID.X ;  /* 0x00000000000479c3 */ /* 0x000e220000002500 */
[----:B------:R-:W1:Y:S01]  /*0020*/  S2R R0, SR_TID.X ;  /* 0x0000000000007919 */ /* 0x000e620000002100 */
[----:B------:R-:W2:Y:S01]  /*0030*/  LDCU UR5, c[0x0][0x360] ;  /* 0x00006c00ff0577ac */ /* 0x000ea20008000800 */
[----:B0-----:R-:W-:-:S04]  /*0040*/  UIADD3 UR4, UPT, UPT, URZ, -UR4, URZ ;  /* 0x80000004ff047290 */ /* 0x001fc8000fffe0ff */
[----:B--2---:R-:W-:-:S06]  /*0050*/  UIMAD UR5, UR4, UR5, URZ ;  /* 0x00000005040572a4 */ /* 0x004fcc000f8e02ff */
[----:B-1----:R-:W-:-:S13]  /*0060*/  ISETP.NE.AND P0, PT, R0, UR5, PT ;  /* 0x0000000500007c0c */ /* 0x002fda000bf05270 */
[----:B------:R-:W-:Y:S05]  /*0070*/  @P0 EXIT ;  /* 0x000000000000094d */ /* 0x000fea0003800000 */
[----:B------:R-:W0:Y:S01]  /*0080*/  LDC.64 R2, c[0x0][0x388] ;  /* 0x0000e200ff027b82 */ /* 0x000e220000000a00 */
[----:B------:R-:W0:Y:S01]  /*0090*/  LDCU.64 UR4, c[0x0][0x358] ;  /* 0x00006b00ff0477ac */ /* 0x000e220008000a00 */
[----:B------:R-:W-:Y:S02]  /*00a0*/  HFMA2 R5, -RZ, RZ, 0, 3.874301910400390625e-06 ;  /* 0x00000041ff057431 */ /* 0x000fe400000001ff */
[----:B------:R-:W-:Y:S02]  /*00b0*/  IMAD.MOV.U32 R0, RZ, RZ, 0x53 ;  /* 0x00000053ff007424 */ /* 0x000fe400078e00ff */
[----:B------:R-:W-:Y:S02]  /*00c0*/  HFMA2 R8, -RZ, RZ, 0, 3.21865081787109375e-06 ;  /* 0x00000036ff087431 */ /* 0x000fe400000001ff */
[----:B------:R-:W-:Y:S01]  /*00d0*/  IMAD.MOV.U32 R4, RZ, RZ, 0x48 ;  /* 0x00000048ff047424 */ /* 0x000fe200078e00ff */
[----:B------:R-:W-:Y:S01]  /*00e0*/  MOV R7, 0x35 ;  /* 0x0000003500077802 */ /* 0x000fe20000000f00 */
[----:B------:R-:W-:Y:S01]  /*00f0*/  IMAD.MOV.U32 R6, RZ, RZ, 0x32 ;  /* 0x00000032ff067424 */ /* 0x000fe200078e00ff */
[----:B0-----:R-:W-:Y:S04]  /*0100*/  STG.E.U8 desc[UR4][R2.64], R0 ;  /* 0x0000000002007986 */ /* 0x001fe8000c101104 */
[----:B------:R-:W-:Y:S04]  /*0110*/  STG.E.U8 desc[UR4][R2.64+0x1], R4 ;  /* 0x0000010402007986 */ /* 0x000fe8000c101104 */
[----:B------:R-:W-:Y:S04]  /*0120*/  STG.E.U8 desc[UR4][R2.64+0x2], R5 ;  /* 0x0000020502007986 */ /* 0x000fe8000c101104 */
[----:B------:R-:W-:Y:S04]  /*0130*/  STG.E.U8 desc[UR4][R2.64+0x3], R6 ;  /* 0x0000030602007986 */ /* 0x000fe8000c101104 */
[----:B------:R-:W-:Y:S04]  /*0140*/  STG.E.U8 desc[UR4][R2.64+0x4], R7 ;  /* 0x0000040702007986 */ /* 0x000fe8000c101104 */
[----:B------:R-:W-:Y:S04]  /*0150*/  STG.E.U8 desc[UR4][R2.64+0x6], RZ ;  /* 0x000006ff02007986 */ /* 0x000fe8000c101104 */
[----:B------:R-:W-:Y:S01]  /*0160*/  STG.E.U8 desc[UR4][R2.64+0x5], R8 ;  /* 0x0000050802007986 */ /* 0x000fe2000c101104 */
[----:B------:R-:W-:Y:S05]  /*0170*/  EXIT ;  /* 0x000000000000794d */ /* 0x000fea0003800000 */
.L_x_0:
[----:B------:R-:W-:-:S00]  /*0180*/  BRA `(.L_x_0) ;  /* 0xfffffffc00fc7947 */ /* 0x000fc0000383ffff */
[----:B------:R-:W-:-:S00]  /*0190*/  NOP ;  /* 0x0000000000007918 */ /* 0x000fc00000000000 */
        /* <DEDUP_REMOVED lines=14> */
.L_x_1:


//--------------------- .nv.shared.reserved.0     --------------------------
	.section	.nv.shared.reserved.0,"aw",@nobits
	.weak		__nv_reservedSMEM_offset_0_alias
	.size		__nv_reservedSMEM_offset_0_alias, 0, 64
	.other		__nv_reservedSMEM_offset_0_alias,@"STO_CUDA_RESERVED_SHARED STV_DEFAULT"
__nv_reservedSMEM_offset_0_alias:
	.zero		0
	.zero		64


//--------------------- .nv.constant0.sha256_cuda_kernel --------------------------
	.section	.nv.constant0.sha256_cuda_kernel,"a",@progbits
	.sectionflags	@""
	.align	4
.nv.constant0.sha256_cuda_kernel:
	.zero		912


//--------------------- SYMBOLS --------------------------

	.type		.nv.reservedSmem.offset0,@object
	.size		.nv.reservedSmem.offset0,0x4
